//
// Generated by NVIDIA NVVM Compiler
//
// Compiler Build ID: CL-36424714
// Cuda compilation tools, release 13.0, V13.0.88
// Based on NVVM 20.0.0
//

.version 9.0
.target sm_100
.address_size 64

	// .globl	reduceSum
.extern .shared .align 16 .b8 sdata[];

.visible .entry reduceSum(
	.param .u32 reduceSum_param_0,
	.param .u64 .ptr .align 1 reduceSum_param_1,
	.param .u64 .ptr .align 1 reduceSum_param_2
)
{
	.reg .pred 	%p<21>;
	.reg .b32 	%r<88>;
	.reg .b32 	%f<163>;
	.reg .b64 	%rd<16>;

	ld.param.u32 	%r46, [reduceSum_param_0];
	ld.param.u64 	%rd5, [reduceSum_param_1];
	ld.param.u64 	%rd4, [reduceSum_param_2];
	cvta.to.global.u64 	%rd1, %rd5;
	mov.u32 	%r47, %nctaid.x;
	div.u32 	%r49, %r46, %r47;
	mov.u32 	%r1, %ntid.x;
	div.u32 	%r50, %r49, %r1;
	mov.u32 	%r2, %tid.x;
	mov.u32 	%r51, %ctaid.x;
	mad.lo.s32 	%r52, %r51, %r1, %r2;
	mul.lo.s32 	%r76, %r50, %r52;
	add.s32 	%r53, %r76, %r50;
	add.s32 	%r54, %r1, -1;
	setp.eq.s32 	%p1, %r2, %r54;
	add.s32 	%r55, %r47, -1;
	setp.eq.s32 	%p2, %r51, %r55;
	selp.b32 	%r56, %r46, %r53, %p2;
	selp.b32 	%r5, %r56, %r53, %p1;
	shl.b32 	%r57, %r2, 2;
	mov.u32 	%r58, sdata;
	add.s32 	%r6, %r58, %r57;
	mov.b32 	%r59, 0;
	st.shared.u32 	[%r6], %r59;
	setp.ge.s32 	%p3, %r76, %r5;
	@%p3 bra 	$L__BB0_14;
	sub.s32 	%r7, %r5, %r76;
	and.b32  	%r8, %r7, 15;
	sub.s32 	%r60, %r76, %r5;
	setp.gt.u32 	%p4, %r60, -16;
	mov.f32 	%f153, 0f00000000;
	@%p4 bra 	$L__BB0_4;
	and.b32  	%r61, %r7, -16;
	neg.s32 	%r74, %r61;
	add.s64 	%rd2, %rd1, 32;
	mov.f32 	%f153, 0f00000000;
$L__BB0_3:
	.pragma "nounroll";
	mul.wide.s32 	%rd6, %r76, 4;
	add.s64 	%rd7, %rd2, %rd6;
	ld.global.f32 	%f30, [%rd7+-32];
	add.f32 	%f31, %f30, %f153;
	ld.global.f32 	%f32, [%rd7+-28];
	add.f32 	%f33, %f32, %f31;
	ld.global.f32 	%f34, [%rd7+-24];
	add.f32 	%f35, %f34, %f33;
	ld.global.f32 	%f36, [%rd7+-20];
	add.f32 	%f37, %f36, %f35;
	ld.global.f32 	%f38, [%rd7+-16];
	add.f32 	%f39, %f38, %f37;
	ld.global.f32 	%f40, [%rd7+-12];
	add.f32 	%f41, %f40, %f39;
	ld.global.f32 	%f42, [%rd7+-8];
	add.f32 	%f43, %f42, %f41;
	ld.global.f32 	%f44, [%rd7+-4];
	add.f32 	%f45, %f44, %f43;
	ld.global.f32 	%f46, [%rd7];
	add.f32 	%f47, %f46, %f45;
	ld.global.f32 	%f48, [%rd7+4];
	add.f32 	%f49, %f48, %f47;
	ld.global.f32 	%f50, [%rd7+8];
	add.f32 	%f51, %f50, %f49;
	ld.global.f32 	%f52, [%rd7+12];
	add.f32 	%f53, %f52, %f51;
	ld.global.f32 	%f54, [%rd7+16];
	add.f32 	%f55, %f54, %f53;
	ld.global.f32 	%f56, [%rd7+20];
	add.f32 	%f57, %f56, %f55;
	ld.global.f32 	%f58, [%rd7+24];
	add.f32 	%f59, %f58, %f57;
	ld.global.f32 	%f60, [%rd7+28];
	add.f32 	%f153, %f60, %f59;
	add.s32 	%r76, %r76, 16;
	add.s32 	%r74, %r74, 16;
	setp.ne.s32 	%p5, %r74, 0;
	@%p5 bra 	$L__BB0_3;
$L__BB0_4:
	setp.eq.s32 	%p6, %r8, 0;
	@%p6 bra 	$L__BB0_13;
	and.b32  	%r15, %r7, 7;
	setp.lt.u32 	%p7, %r8, 8;
	@%p7 bra 	$L__BB0_7;
	mul.wide.s32 	%rd8, %r76, 4;
	add.s64 	%rd9, %rd1, %rd8;
	ld.global.f32 	%f62, [%rd9];
	add.f32 	%f63, %f62, %f153;
	ld.global.f32 	%f64, [%rd9+4];
	add.f32 	%f65, %f64, %f63;
	ld.global.f32 	%f66, [%rd9+8];
	add.f32 	%f67, %f66, %f65;
	ld.global.f32 	%f68, [%rd9+12];
	add.f32 	%f69, %f68, %f67;
	ld.global.f32 	%f70, [%rd9+16];
	add.f32 	%f71, %f70, %f69;
	ld.global.f32 	%f72, [%rd9+20];
	add.f32 	%f73, %f72, %f71;
	ld.global.f32 	%f74, [%rd9+24];
	add.f32 	%f75, %f74, %f73;
	ld.global.f32 	%f76, [%rd9+28];
	add.f32 	%f153, %f76, %f75;
	add.s32 	%r76, %r76, 8;
$L__BB0_7:
	setp.eq.s32 	%p8, %r15, 0;
	@%p8 bra 	$L__BB0_13;
	and.b32  	%r18, %r7, 3;
	setp.lt.u32 	%p9, %r15, 4;
	@%p9 bra 	$L__BB0_10;
	mul.wide.s32 	%rd10, %r76, 4;
	add.s64 	%rd11, %rd1, %rd10;
	ld.global.f32 	%f78, [%rd11];
	add.f32 	%f79, %f78, %f153;
	ld.global.f32 	%f80, [%rd11+4];
	add.f32 	%f81, %f80, %f79;
	ld.global.f32 	%f82, [%rd11+8];
	add.f32 	%f83, %f82, %f81;
	ld.global.f32 	%f84, [%rd11+12];
	add.f32 	%f153, %f84, %f83;
	add.s32 	%r76, %r76, 4;
$L__BB0_10:
	setp.eq.s32 	%p10, %r18, 0;
	@%p10 bra 	$L__BB0_13;
	neg.s32 	%r79, %r18;
$L__BB0_12:
	.pragma "nounroll";
	mul.wide.s32 	%rd12, %r76, 4;
	add.s64 	%rd13, %rd1, %rd12;
	ld.global.f32 	%f85, [%rd13];
	add.f32 	%f153, %f85, %f153;
	add.s32 	%r76, %r76, 1;
	add.s32 	%r79, %r79, 1;
	setp.ne.s32 	%p11, %r79, 0;
	@%p11 bra 	$L__BB0_12;
$L__BB0_13:
	st.shared.f32 	[%r6], %f153;
$L__BB0_14:
	bar.sync 	0;
	setp.ne.s32 	%p12, %r2, 0;
	@%p12 bra 	$L__BB0_28;
	cvta.to.global.u64 	%rd14, %rd4;
	mul.wide.u32 	%rd15, %r51, 4;
	add.s64 	%rd3, %rd14, %rd15;
	and.b32  	%r26, %r1, 15;
	setp.lt.u32 	%p13, %r1, 16;
	mov.b32 	%r84, 0;
	mov.f32 	%f162, 0f00000000;
	@%p13 bra 	$L__BB0_18;
	and.b32  	%r84, %r1, 2032;
	add.s32 	%r81, %r58, 32;
	and.b32  	%r65, %r1, -16;
	neg.s32 	%r82, %r65;
	mov.f32 	%f162, 0f00000000;
$L__BB0_17:
	.pragma "nounroll";
	ld.shared.v4.f32 	{%f89, %f90, %f91, %f92}, [%r81+-32];
	add.f32 	%f93, %f89, %f162;
	add.f32 	%f94, %f90, %f93;
	add.f32 	%f95, %f91, %f94;
	add.f32 	%f96, %f92, %f95;
	ld.shared.v4.f32 	{%f97, %f98, %f99, %f100}, [%r81+-16];
	add.f32 	%f101, %f97, %f96;
	add.f32 	%f102, %f98, %f101;
	add.f32 	%f103, %f99, %f102;
	add.f32 	%f104, %f100, %f103;
	ld.shared.v4.f32 	{%f105, %f106, %f107, %f108}, [%r81];
	add.f32 	%f109, %f105, %f104;
	add.f32 	%f110, %f106, %f109;
	add.f32 	%f111, %f107, %f110;
	add.f32 	%f112, %f108, %f111;
	ld.shared.v4.f32 	{%f113, %f114, %f115, %f116}, [%r81+16];
	add.f32 	%f117, %f113, %f112;
	add.f32 	%f118, %f114, %f117;
	add.f32 	%f119, %f115, %f118;
	add.f32 	%f162, %f116, %f119;
	add.s32 	%r82, %r82, 16;
	add.s32 	%r81, %r81, 64;
	setp.ne.s32 	%p14, %r82, 0;
	@%p14 bra 	$L__BB0_17;
$L__BB0_18:
	setp.eq.s32 	%p15, %r26, 0;
	@%p15 bra 	$L__BB0_27;
	and.b32  	%r34, %r1, 7;
	setp.lt.u32 	%p16, %r26, 8;
	@%p16 bra 	$L__BB0_21;
	shl.b32 	%r66, %r84, 2;
	add.s32 	%r68, %r58, %r66;
	ld.shared.f32 	%f121, [%r68];
	add.f32 	%f122, %f121, %f162;
	ld.shared.f32 	%f123, [%r68+4];
	add.f32 	%f124, %f123, %f122;
	ld.shared.f32 	%f125, [%r68+8];
	add.f32 	%f126, %f125, %f124;
	ld.shared.f32 	%f127, [%r68+12];
	add.f32 	%f128, %f127, %f126;
	ld.shared.f32 	%f129, [%r68+16];
	add.f32 	%f130, %f129, %f128;
	ld.shared.f32 	%f131, [%r68+20];
	add.f32 	%f132, %f131, %f130;
	ld.shared.f32 	%f133, [%r68+24];
	add.f32 	%f134, %f133, %f132;
	ld.shared.f32 	%f135, [%r68+28];
	add.f32 	%f162, %f135, %f134;
	add.s32 	%r84, %r84, 8;
$L__BB0_21:
	setp.eq.s32 	%p17, %r34, 0;
	@%p17 bra 	$L__BB0_27;
	and.b32  	%r37, %r1, 3;
	setp.lt.u32 	%p18, %r34, 4;
	@%p18 bra 	$L__BB0_24;
	shl.b32 	%r69, %r84, 2;
	add.s32 	%r71, %r58, %r69;
	ld.shared.f32 	%f137, [%r71];
	add.f32 	%f138, %f137, %f162;
	ld.shared.f32 	%f139, [%r71+4];
	add.f32 	%f140, %f139, %f138;
	ld.shared.f32 	%f141, [%r71+8];
	add.f32 	%f142, %f141, %f140;
	ld.shared.f32 	%f143, [%r71+12];
	add.f32 	%f162, %f143, %f142;
	add.s32 	%r84, %r84, 4;
$L__BB0_24:
	setp.eq.s32 	%p19, %r37, 0;
	@%p19 bra 	$L__BB0_27;
	shl.b32 	%r72, %r84, 2;
	add.s32 	%r87, %r58, %r72;
	neg.s32 	%r86, %r37;
$L__BB0_26:
	.pragma "nounroll";
	ld.shared.f32 	%f144, [%r87];
	add.f32 	%f162, %f144, %f162;
	add.s32 	%r87, %r87, 4;
	add.s32 	%r86, %r86, 1;
	setp.ne.s32 	%p20, %r86, 0;
	@%p20 bra 	$L__BB0_26;
$L__BB0_27:
	st.global.f32 	[%rd3], %f162;
$L__BB0_28:
	ret;

}


// ===== COMPILED SASS (sm_100) =====

	.target	sm_100

	.elftype	@"ET_EXEC"


//--------------------- .note.nv.tkinfo           --------------------------
	.section	.note.nv.tkinfo,"",@"SHT_NOTE"
	.sectionflags	@"SHF_NOTE_NV_TKINFO"
	.tkinfo
        /*0018*/ 	.word	0x00000002
        /*0030*/ 	.string	""
        /*0030*/ 	.string	"ptxas"
        /*0030*/ 	.string	"Cuda compilation tools, release 13.0, V13.0.88"
        /*0030*/ 	.string	"Build cuda_13.0.r13.0/compiler.36424714_0"
        /*0030*/ 	.string	"-arch sm_100 -m 64 "



//--------------------- .note.nv.cuinfo           --------------------------
	.section	.note.nv.cuinfo,"",@"SHT_NOTE"
	.sectionflags	@"SHF_NOTE_NV_CUINFO"
        /*0018*/ 	.short	0x0002
        /*001a*/ 	.short	0x0064
        /*001c*/ 	.short	0x0082
	.zero		2


//--------------------- .nv.info                  --------------------------
	.section	.nv.info,"",@"SHT_CUDA_INFO"
	.align	4


	//----- nvinfo : EIATTR_REGCOUNT
	.align		4
        /*0000*/ 	.byte	0x04, 0x2f
        /*0002*/ 	.short	(.L_1 - .L_0)
	.align		4
.L_0:
        /*0004*/ 	.word	index@(reduceSum)
        /*0008*/ 	.word	0x0000001e


	//----- nvinfo : EIATTR_FRAME_SIZE
	.align		4
.L_1:
        /*000c*/ 	.byte	0x04, 0x11
        /*000e*/ 	.short	(.L_3 - .L_2)
	.align		4
.L_2:
        /*0010*/ 	.word	index@(reduceSum)
        /*0014*/ 	.word	0x00000000


	//----- nvinfo : EIATTR_MIN_STACK_SIZE
	.align		4
.L_3:
        /*0018*/ 	.byte	0x04, 0x12
        /*001a*/ 	.short	(.L_5 - .L_4)
	.align		4
.L_4:
        /*001c*/ 	.word	index@(reduceSum)
        /*0020*/ 	.word	0x00000000
.L_5:


//--------------------- .nv.compat                --------------------------
	.section	.nv.compat,"",@"SHT_CUDA_COMPAT_INFO"
	.align	4
        /*0000*/ 	.byte	0x02, 0x09, 0x00, 0x00, 0x02, 0x02, 0x01, 0x00, 0x02, 0x05, 0x05, 0x00, 0x03, 0x07, 0x01, 0x01
        /*0010*/ 	.byte	0x02, 0x03, 0x00, 0x00, 0x02, 0x06, 0x01, 0x00, 0x04, 0x0b, 0x08, 0x00, 0x09, 0x00, 0x00, 0x00
        /*0020*/ 	.byte	0x00, 0x00, 0x00, 0x00


//--------------------- .nv.info.reduceSum        --------------------------
	.section	.nv.info.reduceSum,"",@"SHT_CUDA_INFO"
	.sectionflags	@""
	.align	4


	//----- nvinfo : EIATTR_CUDA_API_VERSION
	.align		4
        /*0000*/ 	.byte	0x04, 0x37
        /*0002*/ 	.short	(.L_7 - .L_6)
.L_6:
        /*0004*/ 	.word	0x00000082


	//----- nvinfo : EIATTR_KPARAM_INFO
	.align		4
.L_7:
        /*0008*/ 	.byte	0x04, 0x17
        /*000a*/ 	.short	(.L_9 - .L_8)
.L_8:
        /*000c*/ 	.word	0x00000000
        /*0010*/ 	.short	0x0002
        /*0012*/ 	.short	0x0010
        /*0014*/ 	.byte	0x00, 0xf5, 0x21, 0x00


	//----- nvinfo : EIATTR_KPARAM_INFO
	.align		4
.L_9:
        /*0018*/ 	.byte	0x04, 0x17
        /*001a*/ 	.short	(.L_11 - .L_10)
.L_10:
        /*001c*/ 	.word	0x00000000
        /*0020*/ 	.short	0x0001
        /*0022*/ 	.short	0x0008
        /*0024*/ 	.byte	0x00, 0xf5, 0x21, 0x00


	//----- nvinfo : EIATTR_KPARAM_INFO
	.align		4
.L_11:
        /*0028*/ 	.byte	0x04, 0x17
        /*002a*/ 	.short	(.L_13 - .L_12)
.L_12:
        /*002c*/ 	.word	0x00000000
        /*0030*/ 	.short	0x0000
        /*0032*/ 	.short	0x0000
        /*0034*/ 	.byte	0x00, 0xf0, 0x11, 0x00


	//----- nvinfo : EIATTR_SPARSE_MMA_MASK
	.align		4
.L_13:
        /*0038*/ 	.byte	0x03, 0x50
        /*003a*/ 	.short	0x0000


	//----- nvinfo : EIATTR_MAXREG_COUNT
	.align		4
        /*003c*/ 	.byte	0x03, 0x1b
        /*003e*/ 	.short	0x00ff


	//----- nvinfo : EIATTR_NUM_BARRIERS
	.align		4
        /*0040*/ 	.byte	0x02, 0x4c
        /*0042*/ 	.byte	0x01
	.zero		1


	//----- nvinfo : EIATTR_MERCURY_ISA_VERSION
	.align		4
        /*0044*/ 	.byte	0x03, 0x5f
        /*0046*/ 	.short	0x0101


	//----- nvinfo : EIATTR_VRC_CTA_INIT_COUNT
	.align		4
        /*0048*/ 	.byte	0x02, 0x4a
	.zero		1
	.zero		1


	//----- nvinfo : EIATTR_EXIT_INSTR_OFFSETS
	.align		4
        /*004c*/ 	.byte	0x04, 0x1c
        /*004e*/ 	.short	(.L_15 - .L_14)


	//   ....[0]....
.L_14:
        /*0050*/ 	.word	0x00000ab0


	//   ....[1]....
        /*0054*/ 	.word	0x00000f80


	//----- nvinfo : EIATTR_CRS_STACK_SIZE
	.align		4
.L_15:
        /*0058*/ 	.byte	0x04, 0x1e
        /*005a*/ 	.short	(.L_17 - .L_16)
.L_16:
        /*005c*/ 	.word	0x00000000


	//----- nvinfo : EIATTR_CBANK_PARAM_SIZE
	.align		4
.L_17:
        /*0060*/ 	.byte	0x03, 0x19
        /*0062*/ 	.short	0x0018


	//----- nvinfo : EIATTR_PARAM_CBANK
	.align		4
        /*0064*/ 	.byte	0x04, 0x0a
        /*0066*/ 	.short	(.L_19 - .L_18)
	.align		4
.L_18:
        /*0068*/ 	.word	index@(.nv.constant0.reduceSum)
        /*006c*/ 	.short	0x0380
        /*006e*/ 	.short	0x0018


	//----- nvinfo : EIATTR_SW_WAR
	.align		4
.L_19:
        /*0070*/ 	.byte	0x04, 0x36
        /*0072*/ 	.short	(.L_21 - .L_20)
.L_20:
        /*0074*/ 	.word	0x00000008
.L_21:


//--------------------- .nv.callgraph             --------------------------
	.section	.nv.callgraph,"",@"SHT_CUDA_CALLGRAPH"
	.align	4
	.sectionentsize	8
	.align		4
        /*0000*/ 	.word	0x00000000
	.align		4
        /*0004*/ 	.word	0xffffffff
	.align		4
        /*0008*/ 	.word	0x00000000
	.align		4
        /*000c*/ 	.word	0xfffffffe
	.align		4
        /*0010*/ 	.word	0x00000000
	.align		4
        /*0014*/ 	.word	0xfffffffd
	.align		4
        /*0018*/ 	.word	0x00000000
	.align		4
        /*001c*/ 	.word	0xfffffffc


//--------------------- .text.reduceSum           --------------------------
	.section	.text.reduceSum,"ax",@progbits
	.align	128
        .global         reduceSum
        .type           reduceSum,@function
        .size           reduceSum,(.L_x_19 - reduceSum)
        .other          reduceSum,@"STO_CUDA_ENTRY STV_DEFAULT"
reduceSum:
.text.reduceSum:
[----:B------:R-:W-:Y:S01]  /*0000*/  LDC R1, c[0x0][0x37c] ;  /* 0x0000df00ff017b82 */ /* 0x000fe20000000800 */
[----:B------:R-:W0:Y:S07]  /*0010*/  LDCU UR6, c[0x0][0x370] ;  /* 0x00006e00ff0677ac */ /* 0x000e2e0008000800 */
[----:B------:R-:W1:Y:S01]  /*0020*/  LDC R8, c[0x0][0x380] ;  /* 0x0000e000ff087b82 */ /* 0x000e620000000800 */
[----:B------:R-:W2:Y:S01]  /*0030*/  S2R R7, SR_TID.X ;  /* 0x0000000000077919 */ /* 0x000ea20000002100 */
[----:B------:R-:W-:Y:S01]  /*0040*/  BSSY.RECONVERGENT B0, `(.L_x_0) ;  /* 0x00000a4000007945 */ /* 0x000fe20003800200 */
[----:B------:R-:W3:Y:S01]  /*0050*/  LDCU UR9, c[0x0][0x360] ;  /* 0x00006c00ff0977ac */ /* 0x000ee20008000800 */
[----:B------:R-:W-:-:S04]  /*0060*/  UMOV UR4, 0x400 ;  /* 0x0000040000047882 */ /* 0x000fc80000000000 */
[----:B------:R-:W4:Y:S01]  /*0070*/  S2UR UR5, SR_CgaCtaId ;  /* 0x00000000000579c3 */ /* 0x000f220000008800 */
[----:B------:R-:W1:Y:S01]  /*0080*/  LDCU.64 UR10, c[0x0][0x358] ;  /* 0x00006b00ff0a77ac */ /* 0x000e620008000a00 */
[----:B0-----:R-:W0:Y:S01]  /*0090*/  I2F.U32.RP R0, UR6 ;  /* 0x0000000600007d06 */ /* 0x001e220008209000 */
[----:B------:R-:W-:-:S07]  /*00a0*/  ISETP.NE.U32.AND P2, PT, RZ, UR6, PT ;  /* 0x00000006ff007c0c */ /* 0x000fce000bf45070 */
[----:B---3--:R-:W3:Y:S01]  /*00b0*/  I2F.U32.RP R4, UR9 ;  /* 0x0000000900047d06 */ /* 0x008ee20008209000 */
[----:B----4-:R-:W-:-:S07]  /*00c0*/  ULEA UR5, UR5, UR4, 0x18 ;  /* 0x0000000405057291 */ /* 0x010fce000f8ec0ff */
[----:B0-----:R-:W0:Y:S01]  /*00d0*/  MUFU.RCP R0, R0 ;  /* 0x0000000000007308 */ /* 0x001e220000001000 */
[----:B------:R-:W-:Y:S01]  /*00e0*/  UIADD3 UR4, UPT, UPT, UR9, -0x1, URZ ;  /* 0xffffffff09047890 */ /* 0x000fe2000fffe0ff */
[----:B--2---:R-:W-:-:S06]  /*00f0*/  LEA R6, R7, UR5, 0x2 ;  /* 0x0000000507067c11 */ /* 0x004fcc000f8e10ff */
[----:B---3--:R-:W-:Y:S01]  /*0100*/  MUFU.RCP R4, R4 ;  /* 0x0000000400047308 */ /* 0x008fe20000001000 */
[----:B------:R2:W-:Y:S01]  /*0110*/  STS [R6], RZ ;  /* 0x000000ff06007388 */ /* 0x0005e20000000800 */
[----:B0-----:R-:W-:-:S06]  /*0120*/  IADD3 R2, PT, PT, R0, 0xffffffe, RZ ;  /* 0x0ffffffe00027810 */ /* 0x001fcc0007ffe0ff */
[----:B------:R0:W3:Y:S02]  /*0130*/  F2I.FTZ.U32.TRUNC.NTZ R3, R2 ;  /* 0x0000000200037305 */ /* 0x0000e4000021f000 */
[----:B0-----:R-:W-:Y:S01]  /*0140*/  HFMA2 R2, -RZ, RZ, 0, 0 ;  /* 0x00000000ff027431 */ /* 0x001fe200000001ff */
[----:B---3--:R-:W-:-:S05]  /*0150*/  IADD3 R5, PT, PT, RZ, -R3, RZ ;  /* 0x80000003ff057210 */ /* 0x008fca0007ffe0ff */
[----:B------:R-:W-:-:S04]  /*0160*/  IMAD R5, R5, UR6, RZ ;  /* 0x0000000605057c24 */ /* 0x000fc8000f8e02ff */
[----:B------:R-:W-:-:S06]  /*0170*/  IMAD.HI.U32 R3, R3, R5, R2 ;  /* 0x0000000503037227 */ /* 0x000fcc00078e0002 */
[----:B-1----:R-:W-:-:S05]  /*0180*/  IMAD.HI.U32 R0, R3, R8, RZ ;  /* 0x0000000803007227 */ /* 0x002fca00078e00ff */
[----:B------:R-:W-:-:S05]  /*0190*/  IADD3 R3, PT, PT, -R0, RZ, RZ ;  /* 0x000000ff00037210 */ /* 0x000fca0007ffe1ff */
[----:B------:R-:W-:Y:S01]  /*01a0*/  IMAD R2, R3, UR6, R8 ;  /* 0x0000000603027c24 */ /* 0x000fe2000f8e0208 */
[----:B------:R-:W-:-:S04]  /*01b0*/  IADD3 R3, PT, PT, R4, 0xffffffe, RZ ;  /* 0x0ffffffe04037810 */ /* 0x000fc80007ffe0ff */
[C---:B------:R-:W-:Y:S02]  /*01c0*/  ISETP.GE.U32.AND P0, PT, R2.reuse, UR6, PT ;  /* 0x0000000602007c0c */ /* 0x040fe4000bf06070 */
[----:B------:R-:W0:Y:S11]  /*01d0*/  F2I.FTZ.U32.TRUNC.NTZ R3, R3 ;  /* 0x0000000300037305 */ /* 0x000e36000021f000 */
[----:B------:R-:W-:-:S02]  /*01e0*/  @P0 IADD3 R2, PT, PT, R2, -UR6, RZ ;  /* 0x8000000602020c10 */ /* 0x000fc4000fffe0ff */
[----:B------:R-:W-:Y:S02]  /*01f0*/  @P0 IADD3 R0, PT, PT, R0, 0x1, RZ ;  /* 0x0000000100000810 */ /* 0x000fe40007ffe0ff */
[----:B------:R-:W-:Y:S02]  /*0200*/  ISETP.GE.U32.AND P1, PT, R2, UR6, PT ;  /* 0x0000000602007c0c */ /* 0x000fe4000bf26070 */
[----:B0-----:R-:W-:Y:S02]  /*0210*/  IADD3 R5, PT, PT, RZ, -R3, RZ ;  /* 0x80000003ff057210 */ /* 0x001fe40007ffe0ff */
[----:B------:R-:W-:-:S03]  /*0220*/  MOV R2, RZ ;  /* 0x000000ff00027202 */ /* 0x000fc60000000f00 */
[----:B------:R-:W-:-:S04]  /*0230*/  IMAD R5, R5, UR9, RZ ;  /* 0x0000000905057c24 */ /* 0x000fc8000f8e02ff */
[----:B------:R-:W-:Y:S02]  /*0240*/  IMAD.HI.U32 R5, R3, R5, R2 ;  /* 0x0000000503057227 */ /* 0x000fe400078e0002 */
[----:B------:R-:W-:Y:S02]  /*0250*/  @P1 IADD3 R0, PT, PT, R0, 0x1, RZ ;  /* 0x0000000100001810 */ /* 0x000fe40007ffe0ff */
[----:B------:R-:W-:Y:S02]  /*0260*/  @!P2 LOP3.LUT R0, RZ, UR6, RZ, 0x33, !PT ;  /* 0x00000006ff00ac12 */ /* 0x000fe4000f8e33ff */
[----:B------:R-:W-:-:S03]  /*0270*/  ISETP.NE.U32.AND P2, PT, RZ, UR9, PT ;  /* 0x00000009ff007c0c */ /* 0x000fc6000bf45070 */
[----:B------:R-:W-:-:S05]  /*0280*/  IMAD.HI.U32 R5, R5, R0, RZ ;  /* 0x0000000005057227 */ /* 0x000fca00078e00ff */
[----:B------:R-:W-:-:S05]  /*0290*/  IADD3 R3, PT, PT, -R5, RZ, RZ ;  /* 0x000000ff05037210 */ /* 0x000fca0007ffe1ff */
[----:B------:R-:W-:Y:S02]  /*02a0*/  IMAD R2, R3, UR9, R0 ;  /* 0x0000000903027c24 */ /* 0x000fe4000f8e0200 */
[----:B------:R-:W0:Y:S03]  /*02b0*/  S2R R0, SR_CTAID.X ;  /* 0x0000000000007919 */ /* 0x000e260000002500 */
[----:B------:R-:W-:-:S13]  /*02c0*/  ISETP.GE.U32.AND P0, PT, R2, UR9, PT ;  /* 0x0000000902007c0c */ /* 0x000fda000bf06070 */
[----:B------:R-:W-:Y:S02]  /*02d0*/  @P0 IADD3 R2, PT, PT, R2, -UR9, RZ ;  /* 0x8000000902020c10 */ /* 0x000fe4000fffe0ff */
[----:B------:R-:W-:Y:S02]  /*02e0*/  @P0 IADD3 R5, PT, PT, R5, 0x1, RZ ;  /* 0x0000000105050810 */ /* 0x000fe40007ffe0ff */
[----:B------:R-:W-:Y:S02]  /*02f0*/  ISETP.GE.U32.AND P1, PT, R2, UR9, PT ;  /* 0x0000000902007c0c */ /* 0x000fe4000bf26070 */
[----:B------:R-:W-:Y:S01]  /*0300*/  ISETP.NE.AND P0, PT, R7, UR4, PT ;  /* 0x0000000407007c0c */ /* 0x000fe2000bf05270 */
[----:B------:R-:W-:Y:S01]  /*0310*/  UIADD3 UR4, UPT, UPT, UR6, -0x1, URZ ;  /* 0xffffffff06047890 */ /* 0x000fe2000fffe0ff */
[----:B0-----:R-:W-:-:S09]  /*0320*/  IMAD R2, R0, UR9, R7 ;  /* 0x0000000900027c24 */ /* 0x001fd2000f8e0207 */
[----:B------:R-:W-:Y:S02]  /*0330*/  @P1 IADD3 R5, PT, PT, R5, 0x1, RZ ;  /* 0x0000000105051810 */ /* 0x000fe40007ffe0ff */
[----:B------:R-:W-:Y:S02]  /*0340*/  @!P2 LOP3.LUT R5, RZ, UR9, RZ, 0x33, !PT ;  /* 0x00000009ff05ac12 */ /* 0x000fe4000f8e33ff */
[----:B------:R-:W-:-:S03]  /*0350*/  ISETP.NE.AND P1, PT, R0, UR4, PT ;  /* 0x0000000400007c0c */ /* 0x000fc6000bf25270 */
[----:B------:R-:W-:-:S05]  /*0360*/  IMAD R9, R5, R2, RZ ;  /* 0x0000000205097224 */ /* 0x000fca00078e02ff */
[----:B------:R-:W-:-:S04]  /*0370*/  IADD3 R2, PT, PT, R5, R9, RZ ;  /* 0x0000000905027210 */ /* 0x000fc80007ffe0ff */
[----:B------:R-:W-:-:S04]  /*0380*/  @!P0 SEL R2, R2, R8, P1 ;  /* 0x0000000802028207 */ /* 0x000fc80000800000 */
[----:B------:R-:W-:-:S13]  /*0390*/  ISETP.GE.AND P0, PT, R9, R2, PT ;  /* 0x000000020900720c */ /* 0x000fda0003f06270 */
[----:B--2---:R-:W-:Y:S05]  /*03a0*/  @P0 BRA `(.L_x_1) ;  /* 0x0000000400b40947 */ /* 0x004fea0003800000 */
[CC--:B------:R-:W-:Y:S01]  /*03b0*/  IADD3 R8, PT, PT, R2.reuse, -R9.reuse, RZ ;  /* 0x8000000902087210 */ /* 0x0c0fe20007ffe0ff */
[----:B------:R-:W-:Y:S01]  /*03c0*/  BSSY.RECONVERGENT B1, `(.L_x_2) ;  /* 0x0000032000017945 */ /* 0x000fe20003800200 */
[----:B------:R-:W-:Y:S02]  /*03d0*/  IADD3 R2, PT, PT, -R2, R9, RZ ;  /* 0x0000000902027210 */ /* 0x000fe40007ffe1ff */
[----:B------:R-:W-:Y:S02]  /*03e0*/  LOP3.LUT R25, R8, 0xf, RZ, 0xc0, !PT ;  /* 0x0000000f08197812 */ /* 0x000fe400078ec0ff */
[----:B------:R-:W-:Y:S02]  /*03f0*/  ISETP.GT.U32.AND P1, PT, R2, -0x10, PT ;  /* 0xfffffff00200780c */ /* 0x000fe40003f24070 */
[----:B------:R-:W-:Y:S02]  /*0400*/  ISETP.NE.AND P0, PT, R25, RZ, PT ;  /* 0x000000ff1900720c */ /* 0x000fe40003f05270 */
[----:B------:R-:W-:-:S09]  /*0410*/  MOV R11, RZ ;  /* 0x000000ff000b7202 */ /* 0x000fd20000000f00 */
[----:B------:R-:W-:Y:S05]  /*0420*/  @P1 BRA `(.L_x_3) ;  /* 0x0000000000ac1947 */ /* 0x000fea0003800000 */
[----:B------:R-:W0:Y:S01]  /*0430*/  LDC.64 R2, c[0x0][0x388] ;  /* 0x0000e200ff027b82 */ /* 0x000e220000000a00 */
[----:B------:R-:W-:Y:S01]  /*0440*/  LOP3.LUT R12, R8, 0xfffffff0, RZ, 0xc0, !PT ;  /* 0xfffffff0080c7812 */ /* 0x000fe200078ec0ff */
[----:B------:R-:W-:-:S03]  /*0450*/  HFMA2 R11, -RZ, RZ, 0, 0 ;  /* 0x00000000ff0b7431 */ /* 0x000fc600000001ff */
[----:B------:R-:W-:Y:S02]  /*0460*/  IADD3 R12, PT, PT, -R12, RZ, RZ ;  /* 0x000000ff0c0c7210 */ /* 0x000fe40007ffe1ff */
[----:B0-----:R-:W-:-:S04]  /*0470*/  IADD3 R2, P1, PT, R2, 0x20, RZ ;  /* 0x0000002002027810 */ /* 0x001fc80007f3e0ff */
[----:B------:R-:W-:-:S09]  /*0480*/  IADD3.X R3, PT, PT, RZ, R3, RZ, P1, !PT ;  /* 0x00000003ff037210 */ /* 0x000fd20000ffe4ff */
.L_x_4:
[----:B------:R-:W-:-:S05]  /*0490*/  IMAD.WIDE R4, R9, 0x4, R2 ;  /* 0x0000000409047825 */ /* 0x000fca00078e0202 */
[----:B------:R-:W2:Y:S04]  /*04a0*/  LDG.E R24, desc[UR10][R4.64+-0x20] ;  /* 0xffffe00a04187981 */ /* 0x000ea8000c1e1900 */
[----:B------:R-:W3:Y:S04]  /*04b0*/  LDG.E R27, desc[UR10][R4.64+-0x1c] ;  /* 0xffffe40a041b7981 */ /* 0x000ee8000c1e1900 */
[----:B------:R-:W4:Y:S04]  /*04c0*/  LDG.E R23, desc[UR10][R4.64+-0x18] ;  /* 0xffffe80a04177981 */ /* 0x000f28000c1e1900 */
[----:B------:R-:W5:Y:S04]  /*04d0*/  LDG.E R22, desc[UR10][R4.64+-0x14] ;  /* 0xffffec0a04167981 */ /* 0x000f68000c1e1900 */
        /* <DEDUP_REMOVED lines=9> */
[----:B------:R-:W5:Y:S01]  /*0570*/  LDG.E R10, desc[UR10][R4.64+0x14] ;  /* 0x0000140a040a7981 */ /* 0x000f62000c1e1900 */
[----:B--2---:R-:W-:-:S03]  /*0580*/  FADD R26, R24, R11 ;  /* 0x0000000b181a7221 */ /* 0x004fc60000000000 */
[----:B------:R-:W2:Y:S04]  /*0590*/  LDG.E R11, desc[UR10][R4.64+0x18] ;  /* 0x0000180a040b7981 */ /* 0x000ea8000c1e1900 */
[----:B------:R-:W2:Y:S01]  /*05a0*/  LDG.E R24, desc[UR10][R4.64+0x1c] ;  /* 0x00001c0a04187981 */ /* 0x000ea2000c1e1900 */
[----:B---3--:R-:W-:Y:S01]  /*05b0*/  FADD R26, R26, R27 ;  /* 0x0000001b1a1a7221 */ /* 0x008fe20000000000 */
[----:B------:R-:W-:Y:S02]  /*05c0*/  IADD3 R12, PT, PT, R12, 0x10, RZ ;  /* 0x000000100c0c7810 */ /* 0x000fe40007ffe0ff */
[----:B------:R-:W-:Y:S01]  /*05d0*/  IADD3 R9, PT, PT, R9, 0x10, RZ ;  /* 0x0000001009097810 */ /* 0x000fe20007ffe0ff */
[----:B----4-:R-:W-:Y:S01]  /*05e0*/  FADD R23, R26, R23 ;  /* 0x000000171a177221 */ /* 0x010fe20000000000 */
[----:B------:R-:W-:-:S03]  /*05f0*/  ISETP.NE.AND P1, PT, R12, RZ, PT ;  /* 0x000000ff0c00720c */ /* 0x000fc60003f25270 */
[----:B-----5:R-:W-:-:S04]  /*0600*/  FADD R22, R23, R22 ;  /* 0x0000001617167221 */ /* 0x020fc80000000000 */
[----:B------:R-:W-:-:S04]  /*0610*/  FADD R21, R22, R21 ;  /* 0x0000001516157221 */ /* 0x000fc80000000000 */
        /* <DEDUP_REMOVED lines=9> */
[----:B--2---:R-:W-:-:S04]  /*06b0*/  FADD R11, R10, R11 ;  /* 0x0000000b0a0b7221 */ /* 0x004fc80000000000 */
[----:B------:R-:W-:Y:S01]  /*06c0*/  FADD R11, R11, R24 ;  /* 0x000000180b0b7221 */ /* 0x000fe20000000000 */
[----:B------:R-:W-:Y:S06]  /*06d0*/  @P1 BRA `(.L_x_4) ;  /* 0xfffffffc006c1947 */ /* 0x000fec000383ffff */
.L_x_3:
[----:B------:R-:W-:Y:S05]  /*06e0*/  BSYNC.RECONVERGENT B1 ;  /* 0x0000000000017941 */ /* 0x000fea0003800200 */
.L_x_2:
[----:B------:R-:W-:Y:S04]  /*06f0*/  BSSY.RECONVERGENT B1, `(.L_x_5) ;  /* 0x0000037000017945 */ /* 0x000fe80003800200 */
[----:B------:R-:W-:Y:S05]  /*0700*/  @!P0 BRA `(.L_x_6) ;  /* 0x0000000000d48947 */ /* 0x000fea0003800000 */
[----:B------:R-:W-:Y:S01]  /*0710*/  ISETP.GE.U32.AND P0, PT, R25, 0x8, PT ;  /* 0x000000081900780c */ /* 0x000fe20003f06070 */
[----:B------:R-:W-:Y:S01]  /*0720*/  BSSY.RECONVERGENT B2, `(.L_x_7) ;  /* 0x0000017000027945 */ /* 0x000fe20003800200 */
[----:B------:R-:W-:-:S04]  /*0730*/  LOP3.LUT R10, R8, 0x7, RZ, 0xc0, !PT ;  /* 0x00000007080a7812 */ /* 0x000fc800078ec0ff */
[----:B------:R-:W-:-:S07]  /*0740*/  ISETP.NE.AND P1, PT, R10, RZ, PT ;  /* 0x000000ff0a00720c */ /* 0x000fce0003f25270 */
[----:B------:R-:W-:Y:S06]  /*0750*/  @!P0 BRA `(.L_x_8) ;  /* 0x00000000004c8947 */ /* 0x000fec0003800000 */
[----:B------:R-:W0:Y:S02]  /*0760*/  LDC.64 R2, c[0x0][0x388] ;  /* 0x0000e200ff027b82 */ /* 0x000e240000000a00 */
[----:B0-----:R-:W-:-:S05]  /*0770*/  IMAD.WIDE R2, R9, 0x4, R2 ;  /* 0x0000000409027825 */ /* 0x001fca00078e0202 */
[----:B------:R-:W2:Y:S04]  /*0780*/  LDG.E R4, desc[UR10][R2.64] ;  /* 0x0000000a02047981 */ /* 0x000ea8000c1e1900 */
[----:B------:R-:W3:Y:S04]  /*0790*/  LDG.E R5, desc[UR10][R2.64+0x4] ;  /* 0x0000040a02057981 */ /* 0x000ee8000c1e1900 */
[----:B------:R-:W4:Y:S04]  /*07a0*/  LDG.E R13, desc[UR10][R2.64+0x8] ;  /* 0x0000080a020d7981 */ /* 0x000f28000c1e1900 */
[----:B------:R-:W5:Y:S04]  /*07b0*/  LDG.E R15, desc[UR10][R2.64+0xc] ;  /* 0x00000c0a020f7981 */ /* 0x000f68000c1e1900 */
[----:B------:R-:W5:Y:S04]  /*07c0*/  LDG.E R17, desc[UR10][R2.64+0x10] ;  /* 0x0000100a02117981 */ /* 0x000f68000c1e1900 */
[----:B------:R-:W5:Y:S04]  /*07d0*/  LDG.E R19, desc[UR10][R2.64+0x14] ;  /* 0x0000140a02137981 */ /* 0x000f68000c1e1900 */
[----:B------:R-:W5:Y:S04]  /*07e0*/  LDG.E R21, desc[UR10][R2.64+0x18] ;  /* 0x0000180a02157981 */ /* 0x000f68000c1e1900 */
[----:B------:R-:W5:Y:S01]  /*07f0*/  LDG.E R23, desc[UR10][R2.64+0x1c] ;  /* 0x00001c0a02177981 */ /* 0x000f62000c1e1900 */
[----:B------:R-:W-:Y:S01]  /*0800*/  IADD3 R9, PT, PT, R9, 0x8, RZ ;  /* 0x0000000809097810 */ /* 0x000fe20007ffe0ff */
[----:B--2---:R-:W-:-:S04]  /*0810*/  FADD R4, R11, R4 ;  /* 0x000000040b047221 */ /* 0x004fc80000000000 */
[----:B---3--:R-:W-:-:S04]  /*0820*/  FADD R4, R4, R5 ;  /* 0x0000000504047221 */ /* 0x008fc80000000000 */
[----:B----4-:R-:W-:-:S04]  /*0830*/  FADD R4, R4, R13 ;  /* 0x0000000d04047221 */ /* 0x010fc80000000000 */
[----:B-----5:R-:W-:-:S04]  /*0840*/  FADD R4, R4, R15 ;  /* 0x0000000f04047221 */ /* 0x020fc80000000000 */
[----:B------:R-:W-:-:S04]  /*0850*/  FADD R4, R4, R17 ;  /* 0x0000001104047221 */ /* 0x000fc80000000000 */
[----:B------:R-:W-:-:S04]  /*0860*/  FADD R4, R4, R19 ;  /* 0x0000001304047221 */ /* 0x000fc80000000000 */
[----:B------:R-:W-:-:S04]  /*0870*/  FADD R4, R4, R21 ;  /* 0x0000001504047221 */ /* 0x000fc80000000000 */
[----:B------:R-:W-:-:S07]  /*0880*/  FADD R11, R4, R23 ;  /* 0x00000017040b7221 */ /* 0x000fce0000000000 */
.L_x_8:
[----:B------:R-:W-:Y:S05]  /*0890*/  BSYNC.RECONVERGENT B2 ;  /* 0x0000000000027941 */ /* 0x000fea0003800200 */
.L_x_7:
        /* <DEDUP_REMOVED lines=11> */
[----:B------:R-:W5:Y:S01]  /*0950*/  LDG.E R15, desc[UR10][R2.64+0xc] ;  /* 0x00000c0a020f7981 */ /* 0x000f62000c1e1900 */
[----:B------:R-:W-:Y:S01]  /*0960*/  IADD3 R9, PT, PT, R9, 0x4, RZ ;  /* 0x0000000409097810 */ /* 0x000fe20007ffe0ff */
[----:B--2---:R-:W-:-:S04]  /*0970*/  FADD R4, R11, R4 ;  /* 0x000000040b047221 */ /* 0x004fc80000000000 */
[----:B---3--:R-:W-:-:S04]  /*0980*/  FADD R4, R4, R5 ;  /* 0x0000000504047221 */ /* 0x008fc80000000000 */
[----:B----4-:R-:W-:-:S04]  /*0990*/  FADD R4, R4, R13 ;  /* 0x0000000d04047221 */ /* 0x010fc80000000000 */
[----:B-----5:R-:W-:-:S07]  /*09a0*/  FADD R11, R4, R15 ;  /* 0x0000000f040b7221 */ /* 0x020fce0000000000 */
.L_x_10:
[----:B------:R-:W-:Y:S05]  /*09b0*/  BSYNC.RECONVERGENT B2 ;  /* 0x0000000000027941 */ /* 0x000fea0003800200 */
.L_x_9:
[----:B------:R-:W-:Y:S05]  /*09c0*/  @!P1 BRA `(.L_x_6) ;  /* 0x0000000000249947 */ /* 0x000fea0003800000 */
[----:B------:R-:W0:Y:S01]  /*09d0*/  LDC.64 R4, c[0x0][0x388] ;  /* 0x0000e200ff047b82 */ /* 0x000e220000000a00 */
[----:B------:R-:W-:-:S07]  /*09e0*/  IADD3 R8, PT, PT, -R8, RZ, RZ ;  /* 0x000000ff08087210 */ /* 0x000fce0007ffe1ff */
.L_x_11:
[----:B0-----:R-:W-:-:S06]  /*09f0*/  IMAD.WIDE R2, R9, 0x4, R4 ;  /* 0x0000000409027825 */ /* 0x001fcc00078e0204 */
[----:B------:R-:W2:Y:S01]  /*0a00*/  LDG.E R2, desc[UR10][R2.64] ;  /* 0x0000000a02027981 */ /* 0x000ea2000c1e1900 */
[----:B------:R-:W-:Y:S02]  /*0a10*/  IADD3 R8, PT, PT, R8, 0x1, RZ ;  /* 0x0000000108087810 */ /* 0x000fe40007ffe0ff */
[----:B------:R-:W-:Y:S02]  /*0a20*/  IADD3 R9, PT, PT, R9, 0x1, RZ ;  /* 0x0000000109097810 */ /* 0x000fe40007ffe0ff */
[----:B------:R-:W-:Y:S01]  /*0a30*/  ISETP.NE.AND P0, PT, R8, RZ, PT ;  /* 0x000000ff0800720c */ /* 0x000fe20003f05270 */
[----:B--2---:R-:W-:-:S12]  /*0a40*/  FADD R11, R2, R11 ;  /* 0x0000000b020b7221 */ /* 0x004fd80000000000 */
[----:B------:R-:W-:Y:S05]  /*0a50*/  @P0 BRA `(.L_x_11) ;  /* 0xfffffffc00e40947 */ /* 0x000fea000383ffff */
.L_x_6:
[----:B------:R-:W-:Y:S05]  /*0a60*/  BSYNC.RECONVERGENT B1 ;  /* 0x0000000000017941 */ /* 0x000fea0003800200 */
.L_x_5:
[----:B------:R0:W-:Y:S02]  /*0a70*/  STS [R6], R11 ;  /* 0x0000000b06007388 */ /* 0x0001e40000000800 */
.L_x_1:
[----:B------:R-:W-:Y:S05]  /*0a80*/  BSYNC.RECONVERGENT B0 ;  /* 0x0000000000007941 */ /* 0x000fea0003800200 */
.L_x_0:
[----:B------:R-:W-:Y:S01]  /*0a90*/  BAR.SYNC.DEFER_BLOCKING 0x0 ;  /* 0x0000000000007b1d */ /* 0x000fe20000010000 */
[----:B------:R-:W-:-:S13]  /*0aa0*/  ISETP.NE.AND P0, PT, R7, RZ, PT ;  /* 0x000000ff0700720c */ /* 0x000fda0003f05270 */
[----:B------:R-:W-:Y:S05]  /*0ab0*/  @P0 EXIT ;  /* 0x000000000000094d */ /* 0x000fea0003800000 */
[----:B------:R-:W1:Y:S01]  /*0ac0*/  LDC.64 R2, c[0x0][0x390] ;  /* 0x0000e400ff027b82 */ /* 0x000e620000000a00 */
[----:B------:R-:W-:Y:S01]  /*0ad0*/  UISETP.GE.U32.AND UP0, UPT, UR9, 0x10, UPT ;  /* 0x000000100900788c */ /* 0x000fe2000bf06070 */
[----:B------:R-:W-:Y:S01]  /*0ae0*/  HFMA2 R19, -RZ, RZ, 0, 0 ;  /* 0x00000000ff137431 */ /* 0x000fe200000001ff */
[----:B------:R-:W-:Y:S01]  /*0af0*/  ULOP3.LUT UR7, UR9, 0xf, URZ, 0xc0, !UPT ;  /* 0x0000000f09077892 */ /* 0x000fe2000f8ec0ff */
[----:B------:R-:W-:-:S06]  /*0b00*/  UMOV UR4, URZ ;  /* 0x000000ff00047c82 */ /* 0x000fcc0008000000 */
[----:B------:R-:W-:Y:S05]  /*0b10*/  BRA.U !UP0, `(.L_x_12) ;  /* 0x0000000108747547 */ /* 0x000fea000b800000 */
[----:B------:R-:W-:Y:S01]  /*0b20*/  ULOP3.LUT UR6, UR9, 0xfffffff0, URZ, 0xc0, !UPT ;  /* 0xfffffff009067892 */ /* 0x000fe2000f8ec0ff */
[----:B------:R-:W-:Y:S01]  /*0b30*/  MOV R19, RZ ;  /* 0x000000ff00137202 */ /* 0x000fe20000000f00 */
[----:B------:R-:W-:Y:S02]  /*0b40*/  ULOP3.LUT UR4, UR9, 0x7f0, URZ, 0xc0, !UPT ;  /* 0x000007f009047892 */ /* 0x000fe4000f8ec0ff */
[----:B------:R-:W-:Y:S02]  /*0b50*/  UIADD3 UR8, UPT, UPT, UR5, 0x20, URZ ;  /* 0x0000002005087890 */ /* 0x000fe4000fffe0ff */
[----:B------:R-:W-:-:S12]  /*0b60*/  UIADD3 UR6, UPT, UPT, -UR6, URZ, URZ ;  /* 0x000000ff06067290 */ /* 0x000fd8000fffe1ff */
.L_x_13:
[----:B0-----:R-:W0:Y:S01]  /*0b70*/  LDS.128 R4, [UR8+-0x20] ;  /* 0xffffe008ff047984 */ /* 0x001e220008000c00 */
[----:B------:R-:W-:-:S03]  /*0b80*/  UIADD3 UR6, UPT, UPT, UR6, 0x10, URZ ;  /* 0x0000001006067890 */ /* 0x000fc6000fffe0ff */
[----:B------:R-:W2:Y:S01]  /*0b90*/  LDS.128 R8, [UR8+-0x10] ;  /* 0xfffff008ff087984 */ /* 0x000ea20008000c00 */
[----:B------:R-:W-:-:S03]  /*0ba0*/  UISETP.NE.AND UP0, UPT, UR6, URZ, UPT ;  /* 0x000000ff0600728c */ /* 0x000fc6000bf05270 */
[----:B------:R-:W3:Y:S01]  /*0bb0*/  LDS.128 R12, [UR8] ;  /* 0x00000008ff0c7984 */ /* 0x000ee20008000c00 */
[----:B0-----:R-:W-:-:S03]  /*0bc0*/  FADD R4, R4, R19 ;  /* 0x0000001304047221 */ /* 0x001fc60000000000 */
[----:B------:R-:W0:Y:S01]  /*0bd0*/  LDS.128 R16, [UR8+0x10] ;  /* 0x00001008ff107984 */ /* 0x000e220008000c00 */
[----:B------:R-:W-:Y:S01]  /*0be0*/  UIADD3 UR8, UPT, UPT, UR8, 0x40, URZ ;  /* 0x0000004008087890 */ /* 0x000fe2000fffe0ff */
[----:B------:R-:W-:-:S04]  /*0bf0*/  FADD R5, R5, R4 ;  /* 0x0000000405057221 */ /* 0x000fc80000000000 */
[----:B------:R-:W-:-:S04]  /*0c00*/  FADD R6, R6, R5 ;  /* 0x0000000506067221 */ /* 0x000fc80000000000 */
[----:B------:R-:W-:-:S04]  /*0c10*/  FADD R7, R7, R6 ;  /* 0x0000000607077221 */ /* 0x000fc80000000000 */
[----:B--2---:R-:W-:-:S04]  /*0c20*/  FADD R8, R7, R8 ;  /* 0x0000000807087221 */ /* 0x004fc80000000000 */
[----:B------:R-:W-:-:S04]  /*0c30*/  FADD R9, R9, R8 ;  /* 0x0000000809097221 */ /* 0x000fc80000000000 */
[----:B------:R-:W-:-:S04]  /*0c40*/  FADD R10, R10, R9 ;  /* 0x000000090a0a7221 */ /* 0x000fc80000000000 */
[----:B------:R-:W-:-:S04]  /*0c50*/  FADD R11, R11, R10 ;  /* 0x0000000a0b0b7221 */ /* 0x000fc80000000000 */
[----:B---3--:R-:W-:-:S04]  /*0c60*/  FADD R12, R11, R12 ;  /* 0x0000000c0b0c7221 */ /* 0x008fc80000000000 */
[----:B------:R-:W-:-:S04]  /*0c70*/  FADD R13, R13, R12 ;  /* 0x0000000c0d0d7221 */ /* 0x000fc80000000000 */
[----:B------:R-:W-:-:S04]  /*0c80*/  FADD R14, R14, R13 ;  /* 0x0000000d0e0e7221 */ /* 0x000fc80000000000 */
[----:B------:R-:W-:-:S04]  /*0c90*/  FADD R15, R15, R14 ;  /* 0x0000000e0f0f7221 */ /* 0x000fc80000000000 */
[----:B0-----:R-:W-:-:S04]  /*0ca0*/  FADD R16, R15, R16 ;  /* 0x000000100f107221 */ /* 0x001fc80000000000 */
[----:B------:R-:W-:-:S04]  /*0cb0*/  FADD R17, R17, R16 ;  /* 0x0000001011117221 */ /* 0x000fc80000000000 */
[----:B------:R-:W-:-:S04]  /*0cc0*/  FADD R18, R18, R17 ;  /* 0x0000001112127221 */ /* 0x000fc80000000000 */
[----:B------:R-:W-:Y:S01]  /*0cd0*/  FADD R19, R19, R18 ;  /* 0x0000001213137221 */ /* 0x000fe20000000000 */
[----:B------:R-:W-:Y:S06]  /*0ce0*/  BRA.U UP0, `(.L_x_13) ;  /* 0xfffffffd00a07547 */ /* 0x000fec000b83ffff */
.L_x_12:
[----:B------:R-:W-:Y:S01]  /*0cf0*/  UISETP.NE.AND UP0, UPT, UR7, URZ, UPT ;  /* 0x000000ff0700728c */ /* 0x000fe2000bf05270 */
[----:B-1----:R-:W-:-:S08]  /*0d00*/  IMAD.WIDE.U32 R2, R0, 0x4, R2 ;  /* 0x0000000400027825 */ /* 0x002fd000078e0002 */
[----:B------:R-:W-:Y:S05]  /*0d10*/  BRA.U !UP0, `(.L_x_14) ;  /* 0x0000000108947547 */ /* 0x000fea000b800000 */
[----:B------:R-:W-:Y:S02]  /*0d20*/  UISETP.GE.U32.AND UP0, UPT, UR7, 0x8, UPT ;  /* 0x000000080700788c */ /* 0x000fe4000bf06070 */
[----:B------:R-:W-:-:S04]  /*0d30*/  ULOP3.LUT UR8, UR9, 0x7, URZ, 0xc0, !UPT ;  /* 0x0000000709087892 */ /* 0x000fc8000f8ec0ff */
[----:B------:R-:W-:-:S03]  /*0d40*/  UISETP.NE.AND UP1, UPT, UR8, URZ, UPT ;  /* 0x000000ff0800728c */ /* 0x000fc6000bf25270 */
[----:B------:R-:W-:Y:S08]  /*0d50*/  BRA.U !UP0, `(.L_x_15) ;  /* 0x0000000108307547 */ /* 0x000ff0000b800000 */
[----:B------:R-:W-:Y:S02]  /*0d60*/  ULEA UR6, UR4, UR5, 0x2 ;  /* 0x0000000504067291 */ /* 0x000fe4000f8e10ff */
[----:B------:R-:W-:-:S07]  /*0d70*/  UIADD3 UR4, UPT, UPT, UR4, 0x8, URZ ;  /* 0x0000000804047890 */ /* 0x000fce000fffe0ff */
[----:B0-----:R-:W0:Y:S04]  /*0d80*/  LDS.128 R8, [UR6] ;  /* 0x00000006ff087984 */ /* 0x001e280008000c00 */
[----:B------:R-:W1:Y:S01]  /*0d90*/  LDS.128 R4, [UR6+0x10] ;  /* 0x00001006ff047984 */ /* 0x000e620008000c00 */
[----:B0-----:R-:W-:-:S04]  /*0da0*/  FADD R8, R19, R8 ;  /* 0x0000000813087221 */ /* 0x001fc80000000000 */
[----:B------:R-:W-:-:S04]  /*0db0*/  FADD R9, R8, R9 ;  /* 0x0000000908097221 */ /* 0x000fc80000000000 */
[----:B------:R-:W-:-:S04]  /*0dc0*/  FADD R10, R9, R10 ;  /* 0x0000000a090a7221 */ /* 0x000fc80000000000 */
[----:B------:R-:W-:-:S04]  /*0dd0*/  FADD R11, R10, R11 ;  /* 0x0000000b0a0b7221 */ /* 0x000fc80000000000 */
[----:B-1----:R-:W-:-:S04]  /*0de0*/  FADD R4, R11, R4 ;  /* 0x000000040b047221 */ /* 0x002fc80000000000 */
[----:B------:R-:W-:-:S04]  /*0df0*/  FADD R5, R4, R5 ;  /* 0x0000000504057221 */ /* 0x000fc80000000000 */
[----:B------:R-:W-:-:S04]  /*0e00*/  FADD R6, R5, R6 ;  /* 0x0000000605067221 */ /* 0x000fc80000000000 */
[----:B------:R-:W-:-:S07]  /*0e10*/  FADD R19, R6, R7 ;  /* 0x0000000706137221 */ /* 0x000fce0000000000 */
.L_x_15:
[----:B------:R-:W-:Y:S05]  /*0e20*/  BRA.U !UP1, `(.L_x_14) ;  /* 0x0000000109507547 */ /* 0x000fea000b800000 */
[----:B------:R-:W-:Y:S02]  /*0e30*/  UISETP.GE.U32.AND UP0, UPT, UR8, 0x4, UPT ;  /* 0x000000040800788c */ /* 0x000fe4000bf06070 */
[----:B------:R-:W-:-:S04]  /*0e40*/  ULOP3.LUT UR6, UR9, 0x3, URZ, 0xc0, !UPT ;  /* 0x0000000309067892 */ /* 0x000fc8000f8ec0ff */
[----:B------:R-:W-:-:S03]  /*0e50*/  UISETP.NE.AND UP1, UPT, UR6, URZ, UPT ;  /* 0x000000ff0600728c */ /* 0x000fc6000bf25270 */
[----:B------:R-:W-:Y:S08]  /*0e60*/  BRA.U !UP0, `(.L_x_16) ;  /* 0x00000001081c7547 */ /* 0x000ff0000b800000 */
[----:B------:R-:W-:Y:S02]  /*0e70*/  ULEA UR7, UR4, UR5, 0x2 ;  /* 0x0000000504077291 */ /* 0x000fe4000f8e10ff */
[----:B------:R-:W-:-:S07]  /*0e80*/  UIADD3 UR4, UPT, UPT, UR4, 0x4, URZ ;  /* 0x0000000404047890 */ /* 0x000fce000fffe0ff */
[----:B0-----:R-:W0:Y:S02]  /*0e90*/  LDS.128 R4, [UR7] ;  /* 0x00000007ff047984 */ /* 0x001e240008000c00 */
[----:B0-----:R-:W-:-:S04]  /*0ea0*/  FADD R4, R19, R4 ;  /* 0x0000000413047221 */ /* 0x001fc80000000000 */
[----:B------:R-:W-:-:S04]  /*0eb0*/  FADD R5, R4, R5 ;  /* 0x0000000504057221 */ /* 0x000fc80000000000 */
[----:B------:R-:W-:-:S04]  /*0ec0*/  FADD R6, R5, R6 ;  /* 0x0000000605067221 */ /* 0x000fc80000000000 */
[----:B------:R-:W-:-:S07]  /*0ed0*/  FADD R19, R6, R7 ;  /* 0x0000000706137221 */ /* 0x000fce0000000000 */
.L_x_16:
[----:B------:R-:W-:Y:S05]  /*0ee0*/  BRA.U !UP1, `(.L_x_14) ;  /* 0x0000000109207547 */ /* 0x000fea000b800000 */
[----:B------:R-:W-:Y:S02]  /*0ef0*/  ULEA UR4, UR4, UR5, 0x2 ;  /* 0x0000000504047291 */ /* 0x000fe4000f8e10ff */
[----:B------:R-:W-:-:S12]  /*0f00*/  UIADD3 UR6, UPT, UPT, -UR6, URZ, URZ ;  /* 0x000000ff06067290 */ /* 0x000fd8000fffe1ff */
.L_x_17:
[----:B------:R-:W1:Y:S01]  /*0f10*/  LDS R0, [UR4] ;  /* 0x00000004ff007984 */ /* 0x000e620008000800 */
[----:B------:R-:W-:Y:S02]  /*0f20*/  UIADD3 UR6, UPT, UPT, UR6, 0x1, URZ ;  /* 0x0000000106067890 */ /* 0x000fe4000fffe0ff */
[----:B------:R-:W-:Y:S02]  /*0f30*/  UIADD3 UR4, UPT, UPT, UR4, 0x4, URZ ;  /* 0x0000000404047890 */ /* 0x000fe4000fffe0ff */
[----:B------:R-:W-:Y:S01]  /*0f40*/  UISETP.NE.AND UP0, UPT, UR6, URZ, UPT ;  /* 0x000000ff0600728c */ /* 0x000fe2000bf05270 */
[----:B-1----:R-:W-:-:S08]  /*0f50*/  FADD R19, R0, R19 ;  /* 0x0000001300137221 */ /* 0x002fd00000000000 */
[----:B------:R-:W-:Y:S05]  /*0f60*/  BRA.U UP0, `(.L_x_17) ;  /* 0xfffffffd00e87547 */ /* 0x000fea000b83ffff */
.L_x_14:
[----:B------:R-:W-:Y:S01]  /*0f70*/  STG.E desc[UR10][R2.64], R19 ;  /* 0x0000001302007986 */ /* 0x000fe2000c10190a */
[----:B------:R-:W-:Y:S05]  /*0f80*/  EXIT ;  /* 0x000000000000794d */ /* 0x000fea0003800000 */
.L_x_18:
[----:B------:R-:W-:-:S00]  /*0f90*/  BRA `(.L_x_18) ;  /* 0xfffffffc00fc7947 */ /* 0x000fc0000383ffff */
[----:B------:R-:W-:-:S00]  /*0fa0*/  NOP ;  /* 0x0000000000007918 */ /* 0x000fc00000000000 */
        /* <DEDUP_REMOVED lines=13> */
.L_x_19:


//--------------------- .nv.shared.reduceSum      --------------------------
	.section	.nv.shared.reduceSum,"aw",@nobits
	.sectionflags	@""
	.align	16
	.zero		1024


//--------------------- .nv.shared.reserved.0     --------------------------
	.section	.nv.shared.reserved.0,"aw",@nobits
	.weak		__nv_reservedSMEM_offset_0_alias
	.size		__nv_reservedSMEM_offset_0_alias, 0, 64
	.other		__nv_reservedSMEM_offset_0_alias,@"STO_CUDA_RESERVED_SHARED STV_DEFAULT"
__nv_reservedSMEM_offset_0_alias:
	.zero		0
	.zero		64


//--------------------- .nv.constant0.reduceSum   --------------------------
	.section	.nv.constant0.reduceSum,"a",@progbits
	.sectionflags	@""
	.align	4
.nv.constant0.reduceSum:
	.zero		920


//--------------------- SYMBOLS --------------------------

	.type		.nv.reservedSmem.offset0,@object
	.size		.nv.reservedSmem.offset0,0x4
	.type		.nv.reservedSmem.cap,@object
	.size		.nv.reservedSmem.cap,0x4
